//
// Generated by NVIDIA NVVM Compiler
//
// Compiler Build ID: CL-36424714
// Cuda compilation tools, release 13.0, V13.0.88
// Based on NVVM 20.0.0
//

.version 9.0
.target sm_100
.address_size 64

	// .globl	_Z10checkIndexv
.extern .func  (.param .b32 func_retval0) vprintf
(
	.param .b64 vprintf_param_0,
	.param .b64 vprintf_param_1
)
;
.global .align 1 .b8 $str[95] = {103, 114, 105, 100, 32, 100, 105, 109, 58, 9, 40, 37, 100, 44, 32, 37, 100, 44, 32, 37, 100, 41, 10, 98, 108, 111, 99, 107, 32, 100, 105, 109, 9, 40, 37, 100, 44, 32, 37, 100, 44, 32, 37, 100, 41, 10, 98, 108, 111, 99, 107, 73, 100, 120, 58, 9, 40, 37, 100, 44, 32, 37, 100, 44, 32, 37, 100, 41, 10, 116, 104, 114, 101, 97, 100, 73, 100, 120, 58, 9, 40, 37, 100, 44, 32, 37, 100, 44, 32, 37, 100, 41, 10, 10};

.visible .entry _Z10checkIndexv()
{
	.local .align 16 .b8 	__local_depot0[48];
	.reg .b64 	%SP;
	.reg .b64 	%SPL;
	.reg .b32 	%r<15>;
	.reg .b64 	%rd<5>;

	mov.u64 	%SPL, __local_depot0;
	cvta.local.u64 	%SP, %SPL;
	add.u64 	%rd1, %SP, 0;
	add.u64 	%rd2, %SPL, 0;
	mov.u32 	%r1, %nctaid.x;
	mov.u32 	%r2, %nctaid.y;
	mov.u32 	%r3, %nctaid.z;
	mov.u32 	%r4, %ntid.x;
	mov.u32 	%r5, %ntid.y;
	mov.u32 	%r6, %ntid.z;
	mov.u32 	%r7, %ctaid.x;
	mov.u32 	%r8, %ctaid.y;
	mov.u32 	%r9, %ctaid.z;
	mov.u32 	%r10, %tid.x;
	mov.u32 	%r11, %tid.y;
	mov.u32 	%r12, %tid.z;
	st.local.v4.u32 	[%rd2], {%r1, %r2, %r3, %r4};
	st.local.v4.u32 	[%rd2+16], {%r5, %r6, %r7, %r8};
	st.local.v4.u32 	[%rd2+32], {%r9, %r10, %r11, %r12};
	mov.u64 	%rd3, $str;
	cvta.global.u64 	%rd4, %rd3;
	{ // callseq 0, 0
	.param .b64 param0;
	st.param.b64 	[param0], %rd4;
	.param .b64 param1;
	st.param.b64 	[param1], %rd1;
	.param .b32 retval0;
	call.uni (retval0), 
	vprintf, 
	(
	param0, 
	param1
	);
	ld.param.b32 	%r13, [retval0];
	} // callseq 0
	ret;

}


// ===== COMPILED SASS (sm_100) =====

	.target	sm_100

	.elftype	@"ET_EXEC"


//--------------------- .note.nv.tkinfo           --------------------------
	.section	.note.nv.tkinfo,"",@"SHT_NOTE"
	.sectionflags	@"SHF_NOTE_NV_TKINFO"
	.tkinfo
        /*0018*/ 	.word	0x00000002
        /*0030*/ 	.string	""
        /*0030*/ 	.string	"ptxas"
        /*0030*/ 	.string	"Cuda compilation tools, release 13.0, V13.0.88"
        /*0030*/ 	.string	"Build cuda_13.0.r13.0/compiler.36424714_0"
        /*0030*/ 	.string	"-arch sm_100 -m 64 "



//--------------------- .note.nv.cuinfo           --------------------------
	.section	.note.nv.cuinfo,"",@"SHT_NOTE"
	.sectionflags	@"SHF_NOTE_NV_CUINFO"
        /*0018*/ 	.short	0x0002
        /*001a*/ 	.short	0x0064
        /*001c*/ 	.short	0x0082
	.zero		2


//--------------------- .nv.info                  --------------------------
	.section	.nv.info,"",@"SHT_CUDA_INFO"
	.align	4


	//----- nvinfo : EIATTR_REGCOUNT
	.align		4
        /*0000*/ 	.byte	0x04, 0x2f
        /*0002*/ 	.short	(.L_2 - .L_1)
	.align		4
.L_1:
        /*0004*/ 	.word	index@(_Z10checkIndexv)
        /*0008*/ 	.word	0x00000018


	//----- nvinfo : EIATTR_FRAME_SIZE
	.align		4
.L_2:
        /*000c*/ 	.byte	0x04, 0x11
        /*000e*/ 	.short	(.L_4 - .L_3)
	.align		4
.L_3:
        /*0010*/ 	.word	index@(_Z10checkIndexv)
        /*0014*/ 	.word	0x00000030


	//----- nvinfo : EIATTR_MIN_STACK_SIZE
	.align		4
.L_4:
        /*0018*/ 	.byte	0x04, 0x12
        /*001a*/ 	.short	(.L_6 - .L_5)
	.align		4
.L_5:
        /*001c*/ 	.word	index@(_Z10checkIndexv)
        /*0020*/ 	.word	0x00000030
.L_6:


//--------------------- .nv.compat                --------------------------
	.section	.nv.compat,"",@"SHT_CUDA_COMPAT_INFO"
	.align	4
        /*0000*/ 	.byte	0x02, 0x09, 0x00, 0x00, 0x02, 0x02, 0x01, 0x00, 0x02, 0x05, 0x05, 0x00, 0x03, 0x07, 0x01, 0x01
        /*0010*/ 	.byte	0x02, 0x03, 0x00, 0x00, 0x02, 0x06, 0x01, 0x00, 0x04, 0x0b, 0x08, 0x00, 0x09, 0x00, 0x00, 0x00
        /*0020*/ 	.byte	0x00, 0x00, 0x00, 0x00


//--------------------- .nv.info._Z10checkIndexv  --------------------------
	.section	.nv.info._Z10checkIndexv,"",@"SHT_CUDA_INFO"
	.sectionflags	@""
	.align	4


	//----- nvinfo : EIATTR_CUDA_API_VERSION
	.align		4
        /*0000*/ 	.byte	0x04, 0x37
        /*0002*/ 	.short	(.L_8 - .L_7)
.L_7:
        /*0004*/ 	.word	0x00000082


	//----- nvinfo : EIATTR_SPARSE_MMA_MASK
	.align		4
.L_8:
        /*0008*/ 	.byte	0x03, 0x50
        /*000a*/ 	.short	0x0000


	//----- nvinfo : EIATTR_MAXREG_COUNT
	.align		4
        /*000c*/ 	.byte	0x03, 0x1b
        /*000e*/ 	.short	0x00ff


	//----- nvinfo : EIATTR_EXTERNS
	.align		4
        /*0010*/ 	.byte	0x04, 0x0f
        /*0012*/ 	.short	(.L_10 - .L_9)


	//   ....[0]....
	.align		4
.L_9:
        /*0014*/ 	.word	index@(vprintf)


	//----- nvinfo : EIATTR_MERCURY_ISA_VERSION
	.align		4
.L_10:
        /*0018*/ 	.byte	0x03, 0x5f
        /*001a*/ 	.short	0x0101


	//----- nvinfo : EIATTR_VRC_CTA_INIT_COUNT
	.align		4
        /*001c*/ 	.byte	0x02, 0x4a
	.zero		1
	.zero		1


	//----- nvinfo : EIATTR_SYSCALL_OFFSETS
	.align		4
        /*0020*/ 	.byte	0x04, 0x46
        /*0022*/ 	.short	(.L_12 - .L_11)


	//   ....[0]....
.L_11:
        /*0024*/ 	.word	0x000001b0


	//----- nvinfo : EIATTR_EXIT_INSTR_OFFSETS
	.align		4
.L_12:
        /*0028*/ 	.byte	0x04, 0x1c
        /*002a*/ 	.short	(.L_14 - .L_13)


	//   ....[0]....
.L_13:
        /*002c*/ 	.word	0x000001c0


	//----- nvinfo : EIATTR_SW_WAR
	.align		4
.L_14:
        /*0030*/ 	.byte	0x04, 0x36
        /*0032*/ 	.short	(.L_16 - .L_15)
.L_15:
        /*0034*/ 	.word	0x00000008
.L_16:


//--------------------- .nv.callgraph             --------------------------
	.section	.nv.callgraph,"",@"SHT_CUDA_CALLGRAPH"
	.align	4
	.sectionentsize	8
	.align		4
        /*0000*/ 	.word	0x00000000
	.align		4
        /*0004*/ 	.word	0xffffffff
	.align		4
        /*0008*/ 	.word	index@(_Z10checkIndexv)
	.align		4
        /*000c*/ 	.word	index@(vprintf)
	.align		4
        /*0010*/ 	.word	0x00000000
	.align		4
        /*0014*/ 	.word	0xfffffffe
	.align		4
        /*0018*/ 	.word	0x00000000
	.align		4
        /*001c*/ 	.word	0xfffffffd
	.align		4
        /*0020*/ 	.word	0x00000000
	.align		4
        /*0024*/ 	.word	0xfffffffc


//--------------------- .nv.constant4             --------------------------
	.section	.nv.constant4,"a",@progbits
	.align	8
	.align		8
.nv.constant4:
        /*0000*/ 	.dword	vprintf
	.align		8
        /*0008*/ 	.dword	$str


//--------------------- .text._Z10checkIndexv     --------------------------
	.section	.text._Z10checkIndexv,"ax",@progbits
	.align	128
        .global         _Z10checkIndexv
        .type           _Z10checkIndexv,@function
        .size           _Z10checkIndexv,(.L_x_2 - _Z10checkIndexv)
        .other          _Z10checkIndexv,@"STO_CUDA_ENTRY STV_DEFAULT"
_Z10checkIndexv:
.text._Z10checkIndexv:
[----:B------:R-:W0:Y:S01]  /*0000*/  LDC R1, c[0x0][0x37c] ;  /* 0x0000df00ff017b82 */ /* 0x000e220000000800 */
[----:B------:R-:W1:Y:S01]  /*0010*/  S2R R16, SR_CTAID.Z ;  /* 0x0000000000107919 */ /* 0x000e620000002700 */
[----:B------:R-:W2:Y:S06]  /*0020*/  LDCU UR5, c[0x0][0x2fc] ;  /* 0x00005f80ff0577ac */ /* 0x000eac0008000800 */
[----:B------:R-:W3:Y:S01]  /*0030*/  LDC R8, c[0x0][0x370] ;  /* 0x0000dc00ff087b82 */ /* 0x000ee20000000800 */
[----:B0-----:R-:W-:Y:S01]  /*0040*/  VIADD R1, R1, 0xffffffd0 ;  /* 0xffffffd001017836 */ /* 0x001fe20000000000 */
[----:B------:R-:W1:Y:S01]  /*0050*/  S2R R17, SR_TID.X ;  /* 0x0000000000117919 */ /* 0x000e620000002100 */
[----:B------:R-:W-:Y:S01]  /*0060*/  MOV R0, 0x0 ;  /* 0x0000000000007802 */ /* 0x000fe20000000f00 */
[----:B------:R-:W0:Y:S01]  /*0070*/  LDCU UR4, c[0x0][0x2f8] ;  /* 0x00005f00ff0477ac */ /* 0x000e220008000800 */
[----:B------:R-:W1:Y:S03]  /*0080*/  S2R R18, SR_TID.Y ;  /* 0x0000000000127919 */ /* 0x000e660000002200 */
[----:B------:R-:W3:Y:S01]  /*0090*/  LDC R9, c[0x0][0x374] ;  /* 0x0000dd00ff097b82 */ /* 0x000ee20000000800 */
[----:B------:R-:W4:Y:S01]  /*00a0*/  LDCU.64 UR6, c[0x4][0x8] ;  /* 0x01000100ff0677ac */ /* 0x000f220008000a00 */
[----:B------:R-:W1:Y:S01]  /*00b0*/  S2R R19, SR_TID.Z ;  /* 0x0000000000137919 */ /* 0x000e620000002300 */
[----:B------:R-:W5:Y:S05]  /*00c0*/  S2R R14, SR_CTAID.X ;  /* 0x00000000000e7919 */ /* 0x000f6a0000002500 */
[----:B------:R-:W3:Y:S01]  /*00d0*/  LDC R10, c[0x0][0x378] ;  /* 0x0000de00ff0a7b82 */ /* 0x000ee20000000800 */
[----:B------:R-:W5:Y:S01]  /*00e0*/  S2R R15, SR_CTAID.Y ;  /* 0x00000000000f7919 */ /* 0x000f620000002600 */
[----:B0-----:R-:W-:-:S06]  /*00f0*/  IADD3 R6, P0, PT, R1, UR4, RZ ;  /* 0x0000000401067c10 */ /* 0x001fcc000ff1e0ff */
[----:B------:R-:W3:Y:S01]  /*0100*/  LDC R11, c[0x0][0x360] ;  /* 0x0000d800ff0b7b82 */ /* 0x000ee20000000800 */
[----:B----4-:R-:W-:Y:S01]  /*0110*/  IMAD.U32 R4, RZ, RZ, UR6 ;  /* 0x00000006ff047e24 */ /* 0x010fe2000f8e00ff */
[----:B------:R-:W-:Y:S01]  /*0120*/  MOV R5, UR7 ;  /* 0x0000000700057c02 */ /* 0x000fe20008000f00 */
[----:B--2---:R-:W-:-:S05]  /*0130*/  IMAD.X R7, RZ, RZ, UR5, P0 ;  /* 0x00000005ff077e24 */ /* 0x004fca00080e06ff */
[----:B------:R-:W5:Y:S08]  /*0140*/  LDC R12, c[0x0][0x364] ;  /* 0x0000d900ff0c7b82 */ /* 0x000f700000000800 */
[----:B------:R-:W5:Y:S01]  /*0150*/  LDC R13, c[0x0][0x368] ;  /* 0x0000da00ff0d7b82 */ /* 0x000f620000000800 */
[----:B-1----:R0:W-:Y:S04]  /*0160*/  STL.128 [R1+0x20], R16 ;  /* 0x0000201001007387 */ /* 0x0021e80000100c00 */
[----:B---3--:R0:W-:Y:S03]  /*0170*/  STL.128 [R1], R8 ;  /* 0x0000000801007387 */ /* 0x0081e60000100c00 */
[----:B------:R0:W1:Y:S01]  /*0180*/  LDC.64 R2, c[0x4][R0] ;  /* 0x0100000000027b82 */ /* 0x0000620000000a00 */
[----:B-----5:R0:W-:Y:S02]  /*0190*/  STL.128 [R1+0x10], R12 ;  /* 0x0000100c01007387 */ /* 0x0201e40000100c00 */
[----:B------:R-:W-:-:S07]  /*01a0*/  LEPC R20, `(.L_x_0) ;  /* 0x000000001014794e */ /* 0x000fce0000000000 */
[----:B01----:R-:W-:Y:S05]  /*01b0*/  CALL.ABS.NOINC R2 ;  /* 0x0000000002007343 */ /* 0x003fea0003c00000 */
.L_x_0:
[----:B------:R-:W-:Y:S05]  /*01c0*/  EXIT ;  /* 0x000000000000794d */ /* 0x000fea0003800000 */
.L_x_1:
[----:B------:R-:W-:-:S00]  /*01d0*/  BRA `(.L_x_1) ;  /* 0xfffffffc00fc7947 */ /* 0x000fc0000383ffff */
[----:B------:R-:W-:-:S00]  /*01e0*/  NOP ;  /* 0x0000000000007918 */ /* 0x000fc00000000000 */
        /* <DEDUP_REMOVED lines=9> */
.L_x_2:


//--------------------- .nv.global.init           --------------------------
	.section	.nv.global.init,"aw",@progbits
.nv.global.init:
	.type		$str,@object
	.size		$str,(.L_0 - $str)
$str:
        /*0000*/ 	.byte	0x67, 0x72, 0x69, 0x64, 0x20, 0x64, 0x69, 0x6d, 0x3a, 0x09, 0x28, 0x25, 0x64, 0x2c, 0x20, 0x25
        /*0010*/ 	.byte	0x64, 0x2c, 0x20, 0x25, 0x64, 0x29, 0x0a, 0x62, 0x6c, 0x6f, 0x63, 0x6b, 0x20, 0x64, 0x69, 0x6d
        /*0020*/ 	.byte	0x09, 0x28, 0x25, 0x64, 0x2c, 0x20, 0x25, 0x64, 0x2c, 0x20, 0x25, 0x64, 0x29, 0x0a, 0x62, 0x6c
        /*0030*/ 	.byte	0x6f, 0x63, 0x6b, 0x49, 0x64, 0x78, 0x3a, 0x09, 0x28, 0x25, 0x64, 0x2c, 0x20, 0x25, 0x64, 0x2c
        /*0040*/ 	.byte	0x20, 0x25, 0x64, 0x29, 0x0a, 0x74, 0x68, 0x72, 0x65, 0x61, 0x64, 0x49, 0x64, 0x78, 0x3a, 0x09
        /*0050*/ 	.byte	0x28, 0x25, 0x64, 0x2c, 0x20, 0x25, 0x64, 0x2c, 0x20, 0x25, 0x64, 0x29, 0x0a, 0x0a, 0x00
.L_0:


//--------------------- .nv.shared.reserved.0     --------------------------
	.section	.nv.shared.reserved.0,"aw",@nobits
	.weak		__nv_reservedSMEM_offset_0_alias
	.size		__nv_reservedSMEM_offset_0_alias, 0, 64
	.other		__nv_reservedSMEM_offset_0_alias,@"STO_CUDA_RESERVED_SHARED STV_DEFAULT"
__nv_reservedSMEM_offset_0_alias:
	.zero		0
	.zero		64


//--------------------- .nv.constant0._Z10checkIndexv --------------------------
	.section	.nv.constant0._Z10checkIndexv,"a",@progbits
	.sectionflags	@""
	.align	4
.nv.constant0._Z10checkIndexv:
	.zero		896


//--------------------- SYMBOLS --------------------------

	.type		.nv.reservedSmem.offset0,@object
	.size		.nv.reservedSmem.offset0,0x4
	.type		vprintf,@function
